	.headerflags	@"EF_CUDA_TEXMODE_UNIFIED EF_CUDA_64BIT_ADDRESS EF_CUDA_ACCELERATORS EF_CUDA_SM90 EF_CUDA_VIRTUAL_SM(EF_CUDA_SM90)"
	.elftype	@"ET_EXEC"


//--------------------- .nv.info                  --------------------------
	.section	.nv.info,"",@"SHT_CUDA_INFO"
	.align	4


	//----- nvinfo : EIATTR_REGCOUNT
	.align		4
        /*0000*/ 	.byte	0x04, 0x2f
        /*0002*/ 	.short	(.L_1 - .L_0)
	.align		4
.L_0:
        /*0004*/ 	.word	index@(triton_poi_fused_clone_5)
        /*0008*/ 	.word	0x0000000f


	//----- nvinfo : EIATTR_MIN_STACK_SIZE
	.align		4
.L_1:
        /*000c*/ 	.byte	0x04, 0x12
        /*000e*/ 	.short	(.L_3 - .L_2)
	.align		4
.L_2:
        /*0010*/ 	.word	index@(triton_poi_fused_clone_5)
        /*0014*/ 	.word	0x00000000


	//----- nvinfo : EIATTR_FRAME_SIZE
	.align		4
.L_3:
        /*0018*/ 	.byte	0x04, 0x11
        /*001a*/ 	.short	(.L_5 - .L_4)
	.align		4
.L_4:
        /*001c*/ 	.word	index@(triton_poi_fused_clone_5)
        /*0020*/ 	.word	0x00000000


	//----- nvinfo : EIATTR_MIN_STACK_SIZE
	.align		4
.L_5:
        /*0024*/ 	.byte	0x04, 0x12
        /*0026*/ 	.short	(.L_7 - .L_6)
	.align		4
.L_6:
        /*0028*/ 	.word	index@(triton_poi_fused_clone_5)
        /*002c*/ 	.word	0x00000000
.L_7:


//--------------------- .nv.info.triton_poi_fused_clone_5 --------------------------
	.section	.nv.info.triton_poi_fused_clone_5,"",@"SHT_CUDA_INFO"
	.sectionflags	@""
	.align	4


	//----- nvinfo : EIATTR_CUDA_API_VERSION
	.align		4
        /*0000*/ 	.byte	0x04, 0x37
        /*0002*/ 	.short	(.L_9 - .L_8)
.L_8:
        /*0004*/ 	.word	0x0000007c


	//----- nvinfo : EIATTR_KPARAM_INFO
	.align		4
.L_9:
        /*0008*/ 	.byte	0x04, 0x17
        /*000a*/ 	.short	(.L_11 - .L_10)
.L_10:
        /*000c*/ 	.word	0x00000000
        /*0010*/ 	.short	0x0003
        /*0012*/ 	.short	0x0014
        /*0014*/ 	.byte	0x00, 0xf0, 0x11, 0x00


	//----- nvinfo : EIATTR_KPARAM_INFO
	.align		4
.L_11:
        /*0018*/ 	.byte	0x04, 0x17
        /*001a*/ 	.short	(.L_13 - .L_12)
.L_12:
        /*001c*/ 	.word	0x00000000
        /*0020*/ 	.short	0x0002
        /*0022*/ 	.short	0x0010
        /*0024*/ 	.byte	0x00, 0xf0, 0x11, 0x00


	//----- nvinfo : EIATTR_KPARAM_INFO
	.align		4
.L_13:
        /*0028*/ 	.byte	0x04, 0x17
        /*002a*/ 	.short	(.L_15 - .L_14)
.L_14:
        /*002c*/ 	.word	0x00000000
        /*0030*/ 	.short	0x0001
        /*0032*/ 	.short	0x0008
        /*0034*/ 	.byte	0x00, 0xf4, 0x21, 0x00


	//----- nvinfo : EIATTR_KPARAM_INFO
	.align		4
.L_15:
        /*0038*/ 	.byte	0x04, 0x17
        /*003a*/ 	.short	(.L_17 - .L_16)
.L_16:
        /*003c*/ 	.word	0x00000000
        /*0040*/ 	.short	0x0000
        /*0042*/ 	.short	0x0000
        /*0044*/ 	.byte	0x00, 0xf4, 0x21, 0x00


	//----- nvinfo : EIATTR_SPARSE_MMA_MASK
	.align		4
.L_17:
        /*0048*/ 	.byte	0x03, 0x50
        /*004a*/ 	.short	0x0000


	//----- nvinfo : EIATTR_MAXREG_COUNT
	.align		4
        /*004c*/ 	.byte	0x03, 0x1b
        /*004e*/ 	.short	0x00ff


	//----- nvinfo : EIATTR_EXIT_INSTR_OFFSETS
	.align		4
        /*0050*/ 	.byte	0x04, 0x1c
        /*0052*/ 	.short	(.L_19 - .L_18)


	//   ....[0]....
.L_18:
        /*0054*/ 	.word	0x00000330


	//   ....[1]....
        /*0058*/ 	.word	0x000003a0


	//----- nvinfo : EIATTR_REQNTID
	.align		4
.L_19:
        /*005c*/ 	.byte	0x04, 0x10
        /*005e*/ 	.short	(.L_21 - .L_20)
.L_20:
        /*0060*/ 	.word	0x00000020
        /*0064*/ 	.word	0x00000001
        /*0068*/ 	.word	0x00000001


	//----- nvinfo : EIATTR_CBANK_PARAM_SIZE
	.align		4
.L_21:
        /*006c*/ 	.byte	0x03, 0x19
        /*006e*/ 	.short	0x0018


	//----- nvinfo : EIATTR_PARAM_CBANK
	.align		4
        /*0070*/ 	.byte	0x04, 0x0a
        /*0072*/ 	.short	(.L_23 - .L_22)
	.align		4
.L_22:
        /*0074*/ 	.word	index@(.nv.constant0.triton_poi_fused_clone_5)
        /*0078*/ 	.short	0x0210
        /*007a*/ 	.short	0x0018


	//----- nvinfo : EIATTR_SW_WAR
	.align		4
.L_23:
        /*007c*/ 	.byte	0x04, 0x36
        /*007e*/ 	.short	(.L_25 - .L_24)
.L_24:
        /*0080*/ 	.word	0x00000008
.L_25:


//--------------------- .nv.callgraph             --------------------------
	.section	.nv.callgraph,"",@"SHT_CUDA_CALLGRAPH"
	.align	4
	.sectionentsize	8
	.align		4
        /*0000*/ 	.word	0x00000000
	.align		4
        /*0004*/ 	.word	0xffffffff
	.align		4
        /*0008*/ 	.word	0x00000000
	.align		4
        /*000c*/ 	.word	0xfffffffe
	.align		4
        /*0010*/ 	.word	0x00000000
	.align		4
        /*0014*/ 	.word	0xfffffffd
	.align		4
        /*0018*/ 	.word	0x00000000
	.align		4
        /*001c*/ 	.word	0xfffffffc


//--------------------- .text.triton_poi_fused_clone_5 --------------------------
	.section	.text.triton_poi_fused_clone_5,"ax",@progbits
	.sectionflags	@"SHF_BARRIERS=1"
	.align	128
        .global         triton_poi_fused_clone_5
        .type           triton_poi_fused_clone_5,@function
        .size           triton_poi_fused_clone_5,(.L_x_1 - triton_poi_fused_clone_5)
        .other          triton_poi_fused_clone_5,@"STO_CUDA_ENTRY STV_DEFAULT"
triton_poi_fused_clone_5:
.text.triton_poi_fused_clone_5:
[----:B------:R-:W0:Y:S02]  /*0000*/  LDC R1, c[0x0][0x28] ;  /* 0x00000a00ff017b82 */ /* 0x000e240000000800 */
[----:B------:R-:W1:Y:S01]  /*0010*/  S2R R0, SR_CTAID.Y ;  /* 0x0000000000007919 */ /* 0x000e620000002600 */
[----:B------:R-:W2:Y:S01]  /*0020*/  LDC.64 R2, c[0x0][0x210] ;  /* 0x00008400ff027b82 */ /* 0x000ea20000000a00 */
[----:B------:R-:W-:Y:S01]  /*0030*/  ULDC.64 UR6, c[0x0][0x208] ;  /* 0x0000820000067ab9 */ /* 0x000fe20000000a00 */
[----:B------:R-:W3:Y:S01]  /*0040*/  S2R R12, SR_TID.X ;  /* 0x00000000000c7919 */ /* 0x000ee20000002100 */
[----:B------:R-:W4:Y:S01]  /*0050*/  S2R R6, SR_CTAID.X ;  /* 0x0000000000067919 */ /* 0x000f220000002500 */
[----:B-1----:R-:W-:Y:S02]  /*0060*/  IMAD.SHL.U32 R0, R0, 0x10, RZ ;  /* 0x0000001000007824 */ /* 0x002fe400078e00ff */
[----:B---3--:R-:W-:Y:S01]  /*0070*/  IMAD.SHL.U32 R5, R12, 0x2, RZ ;  /* 0x000000020c057824 */ /* 0x008fe200078e00ff */
[----:B------:R-:W-:Y:S01]  /*0080*/  SHF.R.U32.HI R9, RZ, 0x3, R12 ;  /* 0x00000003ff097819 */ /* 0x000fe2000001160c */
[----:B----4-:R-:W-:-:S03]  /*0090*/  IMAD.SHL.U32 R6, R6, 0x4, RZ ;  /* 0x0000000406067824 */ /* 0x010fc600078e00ff */
[----:B------:R-:W-:Y:S02]  /*00a0*/  LOP3.LUT R4, R0, 0xe, R5, 0xf8, !PT ;  /* 0x0000000e00047812 */ /* 0x000fe400078ef805 */
[----:B------:R-:W-:Y:S02]  /*00b0*/  SGXT.U32 R9, R9, 0x2 ;  /* 0x000000020909781a */ /* 0x000fe40000000000 */
[----:B------:R-:W-:-:S04]  /*00c0*/  SHF.R.S32.HI R7, RZ, 0x1f, R4 ;  /* 0x0000001fff077819 */ /* 0x000fc80000011404 */
[----:B------:R-:W-:Y:S02]  /*00d0*/  LEA.HI R8, R7, R4, RZ, 0x2 ;  /* 0x0000000407087211 */ /* 0x000fe400078f10ff */
[----:B------:R-:W-:Y:S02]  /*00e0*/  LOP3.LUT R7, R6, R9, RZ, 0xfc, !PT ;  /* 0x0000000906077212 */ /* 0x000fe400078efcff */
[C---:B------:R-:W-:Y:S01]  /*00f0*/  LOP3.LUT R11, R8.reuse, 0xfffffffc, RZ, 0xc0, !PT ;  /* 0xfffffffc080b7812 */ /* 0x040fe200078ec0ff */
[----:B------:R-:W-:Y:S01]  /*0100*/  IMAD.SHL.U32 R8, R8, 0x4, RZ ;  /* 0x0000000408087824 */ /* 0x000fe200078e00ff */
[----:B------:R-:W-:-:S03]  /*0110*/  ISETP.GE.AND P0, PT, R7, 0x4, PT ;  /* 0x000000040700780c */ /* 0x000fc60003f06270 */
[C---:B------:R-:W-:Y:S01]  /*0120*/  IMAD.IADD R10, R4.reuse, 0x1, -R11 ;  /* 0x00000001040a7824 */ /* 0x040fe200078e0a0b */
[----:B------:R-:W-:-:S03]  /*0130*/  ISETP.LT.AND P0, PT, R4, 0x10, !P0 ;  /* 0x000000100400780c */ /* 0x000fc60004701270 */
[----:B------:R-:W-:Y:S01]  /*0140*/  IMAD R10, R7, 0x4, R10 ;  /* 0x00000004070a7824 */ /* 0x000fe200078e020a */
[----:B------:R-:W-:-:S05]  /*0150*/  LOP3.LUT R7, R8, 0xfffffff0, RZ, 0xc0, !PT ;  /* 0xfffffff008077812 */ /* 0x000fca00078ec0ff */
[----:B------:R-:W-:Y:S01]  /*0160*/  IMAD.IADD R7, R10, 0x1, R7 ;  /* 0x000000010a077824 */ /* 0x000fe200078e0207 */
[----:B------:R-:W-:-:S03]  /*0170*/  CS2R R10, SRZ ;  /* 0x00000000000a7805 */ /* 0x000fc6000001ff00 */
[----:B--2---:R-:W-:-:S05]  /*0180*/  IMAD.WIDE R2, R7, 0x4, R2 ;  /* 0x0000000407027825 */ /* 0x004fca00078e0202 */
[----:B------:R1:W2:Y:S01]  /*0190*/  @P0 LDG.E.EL.64 R10, desc[UR6][R2.64] ;  /* 0x00000006020a0981 */ /* 0x0002a2000c2e1b00 */
[----:B------:R-:W3:Y:S01]  /*01a0*/  S2UR UR5, SR_CgaCtaId ;  /* 0x00000000000579c3 */ /* 0x000ee20000008800 */
[----:B------:R-:W-:Y:S01]  /*01b0*/  IMAD.SHL.U32 R4, R12, 0x8, RZ ;  /* 0x000000080c047824 */ /* 0x000fe200078e00ff */
[----:B------:R-:W-:Y:S01]  /*01c0*/  UMOV UR4, 0x400 ;  /* 0x0000040000047882 */ /* 0x000fe20000000000 */
[----:B------:R-:W-:Y:S02]  /*01d0*/  SHF.R.U32.HI R7, RZ, 0x1, R12 ;  /* 0x00000001ff077819 */ /* 0x000fe4000001160c */
[----:B------:R-:W-:Y:S02]  /*01e0*/  LOP3.LUT R6, R6, 0x2, R5, 0xf8, !PT ;  /* 0x0000000206067812 */ /* 0x000fe400078ef805 */
[----:B------:R-:W-:Y:S02]  /*01f0*/  LOP3.LUT R4, R4, 0x38, RZ, 0xc0, !PT ;  /* 0x0000003804047812 */ /* 0x000fe400078ec0ff */
[----:B------:R-:W-:-:S02]  /*0200*/  SGXT.U32 R7, R7, 0x4 ;  /* 0x000000040707781a */ /* 0x000fc40000000000 */
[C---:B------:R-:W-:Y:S02]  /*0210*/  LOP3.LUT R9, R4.reuse, R9, RZ, 0xfc, !PT ;  /* 0x0000000904097212 */ /* 0x040fe400078efcff */
[C---:B-1----:R-:W-:Y:S02]  /*0220*/  LOP3.LUT R2, R4.reuse, 0x4, RZ, 0xfc, !PT ;  /* 0x0000000404027812 */ /* 0x042fe400078efcff */
[-C--:B------:R-:W-:Y:S02]  /*0230*/  LEA.HI R4, R4, R9.reuse, RZ, 0x1e ;  /* 0x0000000904047211 */ /* 0x080fe400078ff0ff */
[----:B------:R-:W-:Y:S02]  /*0240*/  LEA.HI R2, R2, R9, RZ, 0x1e ;  /* 0x0000000902027211 */ /* 0x000fe400078ff0ff */
[----:B------:R-:W-:Y:S02]  /*0250*/  LOP3.LUT R7, R0, R7, RZ, 0xfc, !PT ;  /* 0x0000000700077212 */ /* 0x000fe400078efcff */
[----:B------:R-:W-:-:S02]  /*0260*/  ISETP.GE.AND P0, PT, R6, 0x4, PT ;  /* 0x000000040600780c */ /* 0x000fc40003f06270 */
[----:B------:R-:W-:Y:S01]  /*0270*/  LOP3.LUT R0, R5, 0x3e, RZ, 0xc0, !PT ;  /* 0x0000003e05007812 */ /* 0x000fe200078ec0ff */
[----:B---3--:R-:W-:Y:S01]  /*0280*/  UPRMT UR4, UR5, 0x654, UR4 ;  /* 0x0000065405047896 */ /* 0x008fe20008000004 */
[----:B------:R-:W-:Y:S02]  /*0290*/  SHF.R.U32.HI R5, RZ, 0x2, R5 ;  /* 0x00000002ff057819 */ /* 0x000fe40000011605 */
[----:B------:R-:W-:Y:S02]  /*02a0*/  ISETP.LT.AND P0, PT, R7, 0x10, !P0 ;  /* 0x000000100700780c */ /* 0x000fe40004701270 */
[----:B------:R-:W-:Y:S02]  /*02b0*/  SGXT.U32 R5, R5, 0x4 ;  /* 0x000000040505781a */ /* 0x000fe40000000000 */
[----:B------:R-:W-:Y:S02]  /*02c0*/  LEA R3, R4, UR4, 0x2 ;  /* 0x0000000404037c11 */ /* 0x000fe4000f8e10ff */
[----:B------:R-:W-:Y:S01]  /*02d0*/  LEA R2, R2, UR4, 0x2 ;  /* 0x0000000402027c11 */ /* 0x000fe2000f8e10ff */
[----:B------:R-:W-:-:S05]  /*02e0*/  IMAD.IADD R0, R0, 0x1, R5 ;  /* 0x0000000100007824 */ /* 0x000fca00078e0205 */
[----:B------:R-:W-:Y:S01]  /*02f0*/  LEA R0, R0, UR4, 0x2 ;  /* 0x0000000400007c11 */ /* 0x000fe2000f8e10ff */
[----:B--2---:R1:W-:Y:S04]  /*0300*/  STS [R3], R10 ;  /* 0x0000000a03007388 */ /* 0x0043e80000000800 */
[----:B------:R1:W-:Y:S01]  /*0310*/  STS [R2+0x10], R11 ;  /* 0x0000100b02007388 */ /* 0x0003e20000000800 */
[----:B------:R-:W-:Y:S06]  /*0320*/  BAR.SYNC.DEFER_BLOCKING 0x0 ;  /* 0x0000000000007b1d */ /* 0x000fec0000010000 */
[----:B-1----:R-:W-:Y:S05]  /*0330*/  @!P0 EXIT ;  /* 0x000000000000894d */ /* 0x002fea0003800000 */
[----:B------:R-:W-:Y:S01]  /*0340*/  LDS R4, [R0] ;  /* 0x0000000000047984 */ /* 0x000fe20000000800 */
[----:B------:R-:W0:Y:S01]  /*0350*/  LDC.64 R2, c[0x0][0x218] ;  /* 0x00008600ff027b82 */ /* 0x000e220000000a00 */
[----:B------:R-:W-:Y:S02]  /*0360*/  IMAD R7, R7, 0x4, R6 ;  /* 0x0000000407077824 */ /* 0x000fe400078e0206 */
[----:B------:R-:W1:Y:S02]  /*0370*/  LDS R5, [R0+0x4] ;  /* 0x0000040000057984 */ /* 0x000e640000000800 */
[----:B0-----:R-:W-:-:S05]  /*0380*/  IMAD.WIDE R2, R7, 0x4, R2 ;  /* 0x0000000407027825 */ /* 0x001fca00078e0202 */
[----:B-1----:R-:W-:Y:S01]  /*0390*/  STG.E.64 desc[UR6][R2.64], R4 ;  /* 0x0000000402007986 */ /* 0x002fe2000c101b06 */
[----:B------:R-:W-:Y:S05]  /*03a0*/  EXIT ;  /* 0x000000000000794d */ /* 0x000fea0003800000 */
.L_x_0:
[----:B------:R-:W-:-:S00]  /*03b0*/  BRA `(.L_x_0) ;  /* 0xfffffffc00fc7947 */ /* 0x000fc0000383ffff */
[----:B------:R-:W-:-:S00]  /*03c0*/  NOP ;  /* 0x0000000000007918 */ /* 0x000fc00000000000 */
        /* <DEDUP_REMOVED lines=11> */
.L_x_1:


//--------------------- .nv.shared.triton_poi_fused_clone_5 --------------------------
	.section	.nv.shared.triton_poi_fused_clone_5,"aw",@nobits
	.sectionflags	@""
	.align	16
	.zero		1024


//--------------------- .nv.constant0.triton_poi_fused_clone_5 --------------------------
	.section	.nv.constant0.triton_poi_fused_clone_5,"a",@progbits
	.sectionflags	@""
	.align	4
.nv.constant0.triton_poi_fused_clone_5:
	.zero		552
